	.headerflags	@"EF_CUDA_TEXMODE_UNIFIED EF_CUDA_64BIT_ADDRESS EF_CUDA_ACCELERATORS EF_CUDA_SM90 EF_CUDA_VIRTUAL_SM(EF_CUDA_SM90)"
	.elftype	@"ET_EXEC"


//--------------------- .nv.info                  --------------------------
	.section	.nv.info,"",@"SHT_CUDA_INFO"
	.align	4


	//----- nvinfo : EIATTR_REGCOUNT
	.align		4
        /*0000*/ 	.byte	0x04, 0x2f
        /*0002*/ 	.short	(.L_1 - .L_0)
	.align		4
.L_0:
        /*0004*/ 	.word	index@(triton_poi_fused__prelu_kernel_add_cat_mul_19)
        /*0008*/ 	.word	0x00000016


	//----- nvinfo : EIATTR_MIN_STACK_SIZE
	.align		4
.L_1:
        /*000c*/ 	.byte	0x04, 0x12
        /*000e*/ 	.short	(.L_3 - .L_2)
	.align		4
.L_2:
        /*0010*/ 	.word	index@(triton_poi_fused__prelu_kernel_add_cat_mul_19)
        /*0014*/ 	.word	0x00000000


	//----- nvinfo : EIATTR_FRAME_SIZE
	.align		4
.L_3:
        /*0018*/ 	.byte	0x04, 0x11
        /*001a*/ 	.short	(.L_5 - .L_4)
	.align		4
.L_4:
        /*001c*/ 	.word	index@(triton_poi_fused__prelu_kernel_add_cat_mul_19)
        /*0020*/ 	.word	0x00000000


	//----- nvinfo : EIATTR_MIN_STACK_SIZE
	.align		4
.L_5:
        /*0024*/ 	.byte	0x04, 0x12
        /*0026*/ 	.short	(.L_7 - .L_6)
	.align		4
.L_6:
        /*0028*/ 	.word	index@(triton_poi_fused__prelu_kernel_add_cat_mul_19)
        /*002c*/ 	.word	0x00000000
.L_7:


//--------------------- .nv.info.triton_poi_fused__prelu_kernel_add_cat_mul_19 --------------------------
	.section	.nv.info.triton_poi_fused__prelu_kernel_add_cat_mul_19,"",@"SHT_CUDA_INFO"
	.sectionflags	@""
	.align	4


	//----- nvinfo : EIATTR_CUDA_API_VERSION
	.align		4
        /*0000*/ 	.byte	0x04, 0x37
        /*0002*/ 	.short	(.L_9 - .L_8)
.L_8:
        /*0004*/ 	.word	0x0000007c


	//----- nvinfo : EIATTR_KPARAM_INFO
	.align		4
.L_9:
        /*0008*/ 	.byte	0x04, 0x17
        /*000a*/ 	.short	(.L_11 - .L_10)
.L_10:
        /*000c*/ 	.word	0x00000000
        /*0010*/ 	.short	0x0005
        /*0012*/ 	.short	0x0028
        /*0014*/ 	.byte	0x00, 0xf0, 0x11, 0x00


	//----- nvinfo : EIATTR_KPARAM_INFO
	.align		4
.L_11:
        /*0018*/ 	.byte	0x04, 0x17
        /*001a*/ 	.short	(.L_13 - .L_12)
.L_12:
        /*001c*/ 	.word	0x00000000
        /*0020*/ 	.short	0x0004
        /*0022*/ 	.short	0x0020
        /*0024*/ 	.byte	0x00, 0xf4, 0x21, 0x00


	//----- nvinfo : EIATTR_KPARAM_INFO
	.align		4
.L_13:
        /*0028*/ 	.byte	0x04, 0x17
        /*002a*/ 	.short	(.L_15 - .L_14)
.L_14:
        /*002c*/ 	.word	0x00000000
        /*0030*/ 	.short	0x0003
        /*0032*/ 	.short	0x0018
        /*0034*/ 	.byte	0x00, 0xf4, 0x21, 0x00


	//----- nvinfo : EIATTR_KPARAM_INFO
	.align		4
.L_15:
        /*0038*/ 	.byte	0x04, 0x17
        /*003a*/ 	.short	(.L_17 - .L_16)
.L_16:
        /*003c*/ 	.word	0x00000000
        /*0040*/ 	.short	0x0002
        /*0042*/ 	.short	0x0010
        /*0044*/ 	.byte	0x00, 0xf4, 0x21, 0x00


	//----- nvinfo : EIATTR_KPARAM_INFO
	.align		4
.L_17:
        /*0048*/ 	.byte	0x04, 0x17
        /*004a*/ 	.short	(.L_19 - .L_18)
.L_18:
        /*004c*/ 	.word	0x00000000
        /*0050*/ 	.short	0x0001
        /*0052*/ 	.short	0x0008
        /*0054*/ 	.byte	0x00, 0xf4, 0x21, 0x00


	//----- nvinfo : EIATTR_KPARAM_INFO
	.align		4
.L_19:
        /*0058*/ 	.byte	0x04, 0x17
        /*005a*/ 	.short	(.L_21 - .L_20)
.L_20:
        /*005c*/ 	.word	0x00000000
        /*0060*/ 	.short	0x0000
        /*0062*/ 	.short	0x0000
        /*0064*/ 	.byte	0x00, 0xf4, 0x21, 0x00


	//----- nvinfo : EIATTR_SPARSE_MMA_MASK
	.align		4
.L_21:
        /*0068*/ 	.byte	0x03, 0x50
        /*006a*/ 	.short	0x0000


	//----- nvinfo : EIATTR_MAXREG_COUNT
	.align		4
        /*006c*/ 	.byte	0x03, 0x1b
        /*006e*/ 	.short	0x00ff


	//----- nvinfo : EIATTR_EXIT_INSTR_OFFSETS
	.align		4
        /*0070*/ 	.byte	0x04, 0x1c
        /*0072*/ 	.short	(.L_23 - .L_22)


	//   ....[0]....
.L_22:
        /*0074*/ 	.word	0x00000560


	//----- nvinfo : EIATTR_REQNTID
	.align		4
.L_23:
        /*0078*/ 	.byte	0x04, 0x10
        /*007a*/ 	.short	(.L_25 - .L_24)
.L_24:
        /*007c*/ 	.word	0x00000080
        /*0080*/ 	.word	0x00000001
        /*0084*/ 	.word	0x00000001


	//----- nvinfo : EIATTR_CBANK_PARAM_SIZE
	.align		4
.L_25:
        /*0088*/ 	.byte	0x03, 0x19
        /*008a*/ 	.short	0x002c


	//----- nvinfo : EIATTR_PARAM_CBANK
	.align		4
        /*008c*/ 	.byte	0x04, 0x0a
        /*008e*/ 	.short	(.L_27 - .L_26)
	.align		4
.L_26:
        /*0090*/ 	.word	index@(.nv.constant0.triton_poi_fused__prelu_kernel_add_cat_mul_19)
        /*0094*/ 	.short	0x0210
        /*0096*/ 	.short	0x002c


	//----- nvinfo : EIATTR_SW_WAR
	.align		4
.L_27:
        /*0098*/ 	.byte	0x04, 0x36
        /*009a*/ 	.short	(.L_29 - .L_28)
.L_28:
        /*009c*/ 	.word	0x00000008
.L_29:


//--------------------- .nv.callgraph             --------------------------
	.section	.nv.callgraph,"",@"SHT_CUDA_CALLGRAPH"
	.align	4
	.sectionentsize	8
	.align		4
        /*0000*/ 	.word	0x00000000
	.align		4
        /*0004*/ 	.word	0xffffffff
	.align		4
        /*0008*/ 	.word	0x00000000
	.align		4
        /*000c*/ 	.word	0xfffffffe
	.align		4
        /*0010*/ 	.word	0x00000000
	.align		4
        /*0014*/ 	.word	0xfffffffd
	.align		4
        /*0018*/ 	.word	0x00000000
	.align		4
        /*001c*/ 	.word	0xfffffffc


//--------------------- .text.triton_poi_fused__prelu_kernel_add_cat_mul_19 --------------------------
	.section	.text.triton_poi_fused__prelu_kernel_add_cat_mul_19,"ax",@progbits
	.sectionflags	@"SHF_BARRIERS=1"
	.align	128
        .global         triton_poi_fused__prelu_kernel_add_cat_mul_19
        .type           triton_poi_fused__prelu_kernel_add_cat_mul_19,@function
        .size           triton_poi_fused__prelu_kernel_add_cat_mul_19,(.L_x_1 - triton_poi_fused__prelu_kernel_add_cat_mul_19)
        .other          triton_poi_fused__prelu_kernel_add_cat_mul_19,@"STO_CUDA_ENTRY STV_DEFAULT"
triton_poi_fused__prelu_kernel_add_cat_mul_19:
.text.triton_poi_fused__prelu_kernel_add_cat_mul_19:
[----:B------:R-:W-:Y:S01]  /*0000*/  LDC R1, c[0x0][0x28] ;  /* 0x00000a00ff017b82 */ /* 0x000fe20000000800 */
[----:B------:R-:W1:Y:S07]  /*0010*/  S2R R4, SR_TID.X ;  /* 0x0000000000047919 */ /* 0x000e6e0000002100 */
[----:B------:R-:W2:Y:S01]  /*0020*/  LDC.64 R6, c[0x0][0x228] ;  /* 0x00008a00ff067b82 */ /* 0x000ea20000000a00 */
[----:B------:R-:W-:Y:S01]  /*0030*/  ULDC.64 UR6, c[0x0][0x208] ;  /* 0x0000820000067ab9 */ /* 0x000fe20000000a00 */
[----:B------:R-:W3:Y:S06]  /*0040*/  S2R R2, SR_CTAID.X ;  /* 0x0000000000027919 */ /* 0x000eec0000002500 */
[----:B------:R-:W4:Y:S08]  /*0050*/  LDC.64 R14, c[0x0][0x220] ;  /* 0x00008800ff0e7b82 */ /* 0x000f300000000a00 */
[----:B------:R-:W5:Y:S01]  /*0060*/  LDC.64 R12, c[0x0][0x218] ;  /* 0x00008600ff0c7b82 */ /* 0x000f620000000a00 */
[----:B-1----:R-:W-:Y:S01]  /*0070*/  IMAD.SHL.U32 R3, R4, 0x2, RZ ;  /* 0x0000000204037824 */ /* 0x002fe200078e00ff */
[----:B---3--:R-:W-:-:S04]  /*0080*/  SHF.R.S32.HI R0, RZ, 0x17, R2 ;  /* 0x00000017ff007819 */ /* 0x008fc80000011402 */
[----:B------:R-:W-:Y:S02]  /*0090*/  LOP3.LUT R3, R3, 0xfe, RZ, 0xc0, !PT ;  /* 0x000000fe03037812 */ /* 0x000fe400078ec0ff */
[----:B------:R-:W-:Y:S02]  /*00a0*/  SGXT R0, R0, 0x1 ;  /* 0x000000010000781a */ /* 0x000fe40000000200 */
[----:B------:R-:W-:-:S04]  /*00b0*/  PRMT R5, R3, 0x6540, R2 ;  /* 0x0000654003057816 */ /* 0x000fc80000000002 */
[CC--:B------:R-:W-:Y:S02]  /*00c0*/  LEA.HI R8, R0.reuse, R5.reuse, RZ, 0x6 ;  /* 0x0000000500087211 */ /* 0x0c0fe400078f30ff */
[----:B------:R-:W-:Y:S02]  /*00d0*/  LEA.HI R9, R0, R5, RZ, 0xe ;  /* 0x0000000500097211 */ /* 0x000fe400078f70ff */
[----:B------:R-:W-:Y:S02]  /*00e0*/  LOP3.LUT R8, R8, 0xffffffc0, RZ, 0xc0, !PT ;  /* 0xffffffc008087812 */ /* 0x000fe400078ec0ff */
[----:B------:R-:W-:-:S03]  /*00f0*/  SHF.R.S32.HI R10, RZ, 0xe, R9 ;  /* 0x0000000eff0a7819 */ /* 0x000fc60000011409 */
[----:B------:R-:W-:-:S05]  /*0100*/  IMAD.IADD R17, R5, 0x1, -R8 ;  /* 0x0000000105117824 */ /* 0x000fca00078e0a08 */
[----:B------:R-:W-:-:S05]  /*0110*/  LEA R9, R10, R17, 0x6 ;  /* 0x000000110a097211 */ /* 0x000fca00078e30ff */
[----:B--2---:R-:W-:Y:S02]  /*0120*/  IMAD.WIDE R6, R9, 0x4, R6 ;  /* 0x0000000409067825 */ /* 0x004fe400078e0206 */
[----:B------:R-:W1:Y:S04]  /*0130*/  LDC.64 R8, c[0x0][0x210] ;  /* 0x00008400ff087b82 */ /* 0x000e680000000a00 */
[----:B------:R-:W2:Y:S01]  /*0140*/  LDG.E.EL.64 R6, desc[UR6][R6.64] ;  /* 0x0000000606067981 */ /* 0x000ea2000c2e1b00 */
[----:B----4-:R-:W-:-:S04]  /*0150*/  IMAD.WIDE R14, R17, 0x4, R14 ;  /* 0x00000004110e7825 */ /* 0x010fc800078e020e */
[C---:B-----5:R-:W-:Y:S02]  /*0160*/  IMAD.WIDE R12, R5.reuse, 0x4, R12 ;  /* 0x00000004050c7825 */ /* 0x060fe400078e020c */
[----:B------:R-:W3:Y:S04]  /*0170*/  LDG.E.EL.64 R14, desc[UR6][R14.64] ;  /* 0x000000060e0e7981 */ /* 0x000ee8000c2e1b00 */
[----:B------:R-:W4:Y:S01]  /*0180*/  LDG.E.64 R12, desc[UR6][R12.64] ;  /* 0x000000060c0c7981 */ /* 0x000f22000c1e1b00 */
[----:B-1----:R-:W-:-:S05]  /*0190*/  IMAD.WIDE R8, R5, 0x4, R8 ;  /* 0x0000000405087825 */ /* 0x002fca00078e0208 */
[----:B------:R-:W5:Y:S01]  /*01a0*/  LDG.E.64 R10, desc[UR6][R8.64] ;  /* 0x00000006080a7981 */ /* 0x000f62000c1e1b00 */
[----:B------:R-:W1:Y:S01]  /*01b0*/  S2UR UR5, SR_CgaCtaId ;  /* 0x00000000000579c3 */ /* 0x000e620000008800 */
[----:B------:R-:W-:Y:S02]  /*01c0*/  UMOV UR4, 0x400 ;  /* 0x0000040000047882 */ /* 0x000fe40000000000 */
[----:B-1----:R-:W-:Y:S01]  /*01d0*/  UPRMT UR4, UR5, 0x654, UR4 ;  /* 0x0000065405047896 */ /* 0x002fe20008000004 */
[----:B--2---:R-:W-:Y:S01]  /*01e0*/  FADD R5, RZ, -R6 ;  /* 0x80000006ff057221 */ /* 0x004fe20000000000 */
[----:B------:R-:W-:-:S03]  /*01f0*/  FADD R7, RZ, -R7 ;  /* 0x80000007ff077221 */ /* 0x000fc60000000000 */
[----:B------:R-:W-:Y:S01]  /*0200*/  FMUL R5, R5, 1.4426950216293334961 ;  /* 0x3fb8aa3b05057820 */ /* 0x000fe20000400000 */
[----:B------:R-:W-:-:S04]  /*0210*/  FMUL R7, R7, 1.4426950216293334961 ;  /* 0x3fb8aa3b07077820 */ /* 0x000fc80000400000 */
[----:B------:R-:W-:Y:S02]  /*0220*/  FSETP.GEU.AND P0, PT, R5, -126, PT ;  /* 0xc2fc00000500780b */ /* 0x000fe40003f0e000 */
[----:B------:R-:W-:-:S11]  /*0230*/  FSETP.GEU.AND P1, PT, R7, -126, PT ;  /* 0xc2fc00000700780b */ /* 0x000fd60003f2e000 */
[----:B------:R-:W-:Y:S02]  /*0240*/  @!P0 FMUL R5, R5, 0.5 ;  /* 0x3f00000005058820 */ /* 0x000fe40000400000 */
[----:B------:R-:W-:Y:S02]  /*0250*/  @!P1 FMUL R7, R7, 0.5 ;  /* 0x3f00000007079820 */ /* 0x000fe40000400000 */
[----:B------:R-:W1:Y:S08]  /*0260*/  MUFU.EX2 R6, R5 ;  /* 0x0000000500067308 */ /* 0x000e700000000800 */
[----:B------:R-:W2:Y:S01]  /*0270*/  MUFU.EX2 R16, R7 ;  /* 0x0000000700107308 */ /* 0x000ea20000000800 */
[----:B-1----:R-:W-:-:S04]  /*0280*/  @!P0 FMUL R6, R6, R6 ;  /* 0x0000000606068220 */ /* 0x002fc80000400000 */
[----:B------:R-:W-:Y:S01]  /*0290*/  FADD R6, R6, 1 ;  /* 0x3f80000006067421 */ /* 0x000fe20000000000 */
[----:B--2---:R-:W-:-:S04]  /*02a0*/  @!P1 FMUL R16, R16, R16 ;  /* 0x0000001010109220 */ /* 0x004fc80000400000 */
[----:B------:R-:W-:Y:S01]  /*02b0*/  FADD R16, R16, 1 ;  /* 0x3f80000010107421 */ /* 0x000fe20000000000 */
[----:B------:R-:W-:-:S04]  /*02c0*/  FSETP.GT.AND P2, PT, R6, 8.50705917302346158658e+37, PT ;  /* 0x7e8000000600780b */ /* 0x000fc80003f44000 */
[----:B------:R-:W-:-:S09]  /*02d0*/  FSETP.GT.AND P3, PT, R16, 8.50705917302346158658e+37, PT ;  /* 0x7e8000001000780b */ /* 0x000fd20003f64000 */
[----:B------:R-:W-:-:S04]  /*02e0*/  @P2 FMUL R6, R6, 0.25 ;  /* 0x3e80000006062820 */ /* 0x000fc80000400000 */
[----:B------:R-:W-:Y:S02]  /*02f0*/  @P3 FMUL R16, R16, 0.25 ;  /* 0x3e80000010103820 */ /* 0x000fe40000400000 */
[----:B------:R-:W1:Y:S01]  /*0300*/  MUFU.RCP R6, R6 ;  /* 0x0000000600067308 */ /* 0x000e620000001000 */
[----:B-----5:R-:W-:Y:S02]  /*0310*/  FSETP.GT.AND P0, PT, R10, RZ, PT ;  /* 0x000000ff0a00720b */ /* 0x020fe40003f04000 */
[----:B------:R-:W-:Y:S01]  /*0320*/  FSETP.GT.AND P1, PT, R11, RZ, PT ;  /* 0x000000ff0b00720b */ /* 0x000fe20003f24000 */
[----:B------:R-:W-:-:S04]  /*0330*/  IMAD.MOV.U32 R7, RZ, RZ, 0x3e800000 ;  /* 0x3e800000ff077424 */ /* 0x000fc800078e00ff */
[----:B------:R-:W2:Y:S01]  /*0340*/  MUFU.RCP R16, R16 ;  /* 0x0000001000107308 */ /* 0x000ea20000001000 */
[C---:B------:R-:W-:Y:S02]  /*0350*/  FSEL R5, R7.reuse, 1, P2 ;  /* 0x3f80000007057808 */ /* 0x040fe40001000000 */
[----:B------:R-:W-:-:S03]  /*0360*/  FSEL R7, R7, 1, P3 ;  /* 0x3f80000007077808 */ /* 0x000fc60001800000 */
[----:B---3--:R-:W-:Y:S01]  /*0370*/  @!P0 FMUL R10, R10, R14 ;  /* 0x0000000e0a0a8220 */ /* 0x008fe20000400000 */
[----:B-1----:R-:W-:Y:S01]  /*0380*/  FMUL R5, R6, R5 ;  /* 0x0000000506057220 */ /* 0x002fe20000400000 */
[----:B------:R-:W-:-:S03]  /*0390*/  @!P1 FMUL R11, R11, R15 ;  /* 0x0000000f0b0b9220 */ /* 0x000fc60000400000 */
[----:B----4-:R-:W-:Y:S01]  /*03a0*/  FFMA R14, R10, R5, R12 ;  /* 0x000000050a0e7223 */ /* 0x010fe2000000000c */
[----:B--2---:R-:W-:Y:S01]  /*03b0*/  FMUL R6, R16, R7 ;  /* 0x0000000710067220 */ /* 0x004fe20000400000 */
[----:B------:R-:W-:-:S03]  /*03c0*/  LEA R10, R3, UR4, 0x2 ;  /* 0x00000004030a7c11 */ /* 0x000fc6000f8e10ff */
[----:B------:R-:W-:Y:S02]  /*03d0*/  FFMA R15, R11, R6, R13 ;  /* 0x000000060b0f7223 */ /* 0x000fe4000000000d */
[----:B------:R1:W-:Y:S04]  /*03e0*/  STS.64 [R10], R12 ;  /* 0x0000000c0a007388 */ /* 0x0003e80000000a00 */
[----:B------:R-:W-:Y:S01]  /*03f0*/  STG.E.64 desc[UR6][R8.64], R14 ;  /* 0x0000000e08007986 */ /* 0x000fe2000c101b06 */
[----:B------:R-:W-:-:S04]  /*0400*/  LOP3.LUT R5, R4, 0x7f, RZ, 0xc0, !PT ;  /* 0x0000007f04057812 */ /* 0x000fc800078ec0ff */
[C---:B------:R-:W-:Y:S01]  /*0410*/  LEA R11, R5.reuse, UR4, 0x2 ;  /* 0x00000004050b7c11 */ /* 0x040fe2000f8e10ff */
[----:B------:R-:W-:Y:S01]  /*0420*/  BAR.SYNC.DEFER_BLOCKING 0x0 ;  /* 0x0000000000007b1d */ /* 0x000fe20000010000 */
[----:B------:R-:W-:-:S07]  /*0430*/  PRMT R5, R5, 0x6540, R2 ;  /* 0x0000654005057816 */ /* 0x000fce0000000002 */
[----:B------:R-:W2:Y:S01]  /*0440*/  LDC.64 R2, c[0x0][0x230] ;  /* 0x00008c00ff027b82 */ /* 0x000ea20000000a00 */
[----:B------:R-:W-:Y:S01]  /*0450*/  LOP3.LUT R7, R5, 0x80, RZ, 0xfc, !PT ;  /* 0x0000008005077812 */ /* 0x000fe200078efcff */
[----:B------:R-:W3:Y:S04]  /*0460*/  LDS R17, [R11] ;  /* 0x000000000b117984 */ /* 0x000ee80000000800 */
[----:B------:R-:W4:Y:S01]  /*0470*/  LDS R19, [R11+0x200] ;  /* 0x000200000b137984 */ /* 0x000f220000000800 */
[C---:B------:R-:W-:Y:S02]  /*0480*/  LEA.HI R4, R0.reuse, R5, RZ, 0x6 ;  /* 0x0000000500047211 */ /* 0x040fe400078f30ff */
[----:B------:R-:W-:Y:S02]  /*0490*/  LEA.HI R6, R0, R7, RZ, 0x6 ;  /* 0x0000000700067211 */ /* 0x000fe400078f30ff */
[----:B------:R-:W-:-:S02]  /*04a0*/  LOP3.LUT R0, R4, 0xffffffc0, RZ, 0xc0, !PT ;  /* 0xffffffc004007812 */ /* 0x000fc400078ec0ff */
[----:B-1----:R-:W-:Y:S02]  /*04b0*/  LOP3.LUT R10, R6, 0xffffffc0, RZ, 0xc0, !PT ;  /* 0xffffffc0060a7812 */ /* 0x002fe400078ec0ff */
[----:B------:R-:W-:Y:S02]  /*04c0*/  IADD3 R5, R5, -R0, RZ ;  /* 0x8000000005057210 */ /* 0x000fe40007ffe0ff */
[----:B------:R-:W-:Y:S02]  /*04d0*/  SHF.R.S32.HI R4, RZ, 0x6, R4 ;  /* 0x00000006ff047819 */ /* 0x000fe40000011404 */
[----:B------:R-:W-:Y:S02]  /*04e0*/  IADD3 R7, R7, -R10, RZ ;  /* 0x8000000a07077210 */ /* 0x000fe40007ffe0ff */
[----:B------:R-:W-:Y:S01]  /*04f0*/  SHF.R.S32.HI R6, RZ, 0x6, R6 ;  /* 0x00000006ff067819 */ /* 0x000fe20000011406 */
[----:B------:R-:W-:-:S04]  /*0500*/  IMAD R5, R4, 0x81, R5 ;  /* 0x0000008104057824 */ /* 0x000fc800078e0205 */
[----:B------:R-:W-:Y:S02]  /*0510*/  IMAD R7, R6, 0x81, R7 ;  /* 0x0000008106077824 */ /* 0x000fe400078e0207 */
[----:B--2---:R-:W-:-:S04]  /*0520*/  IMAD.WIDE R4, R5, 0x4, R2 ;  /* 0x0000000405047825 */ /* 0x004fc800078e0202 */
[----:B------:R-:W-:Y:S01]  /*0530*/  IMAD.WIDE R2, R7, 0x4, R2 ;  /* 0x0000000407027825 */ /* 0x000fe200078e0202 */
[----:B---3--:R-:W-:Y:S04]  /*0540*/  STG.E desc[UR6][R4.64], R17 ;  /* 0x0000001104007986 */ /* 0x008fe8000c101906 */
[----:B----4-:R-:W-:Y:S01]  /*0550*/  STG.E desc[UR6][R2.64], R19 ;  /* 0x0000001302007986 */ /* 0x010fe2000c101906 */
[----:B------:R-:W-:Y:S05]  /*0560*/  EXIT ;  /* 0x000000000000794d */ /* 0x000fea0003800000 */
.L_x_0:
[----:B------:R-:W-:-:S00]  /*0570*/  BRA `(.L_x_0) ;  /* 0xfffffffc00fc7947 */ /* 0x000fc0000383ffff */
[----:B------:R-:W-:-:S00]  /*0580*/  NOP ;  /* 0x0000000000007918 */ /* 0x000fc00000000000 */
[----:B------:R-:W-:-:S00]  /*0590*/  NOP ;  /* 0x0000000000007918 */ /* 0x000fc00000000000 */
[----:B------:R-:W-:-:S00]  /*05a0*/  NOP ;  /* 0x0000000000007918 */ /* 0x000fc00000000000 */
[----:B------:R-:W-:-:S00]  /*05b0*/  NOP ;  /* 0x0000000000007918 */ /* 0x000fc00000000000 */
[----:B------:R-:W-:-:S00]  /*05c0*/  NOP ;  /* 0x0000000000007918 */ /* 0x000fc00000000000 */
[----:B------:R-:W-:-:S00]  /*05d0*/  NOP ;  /* 0x0000000000007918 */ /* 0x000fc00000000000 */
[----:B------:R-:W-:-:S00]  /*05e0*/  NOP ;  /* 0x0000000000007918 */ /* 0x000fc00000000000 */
[----:B------:R-:W-:-:S00]  /*05f0*/  NOP ;  /* 0x0000000000007918 */ /* 0x000fc00000000000 */
.L_x_1:


//--------------------- .nv.shared.triton_poi_fused__prelu_kernel_add_cat_mul_19 --------------------------
	.section	.nv.shared.triton_poi_fused__prelu_kernel_add_cat_mul_19,"aw",@nobits
	.sectionflags	@""
	.align	16
	.zero		1024


//--------------------- .nv.constant0.triton_poi_fused__prelu_kernel_add_cat_mul_19 --------------------------
	.section	.nv.constant0.triton_poi_fused__prelu_kernel_add_cat_mul_19,"a",@progbits
	.sectionflags	@""
	.align	4
.nv.constant0.triton_poi_fused__prelu_kernel_add_cat_mul_19:
	.zero		572
